//
// Generated by NVIDIA NVVM Compiler
//
// Compiler Build ID: CL-36424714
// Cuda compilation tools, release 13.0, V13.0.88
// Based on NVVM 20.0.0
//

.version 9.0
.target sm_100
.address_size 64

	// .globl	_Z7FindMaxPi
// _ZZ7FindMaxPiE1s has been demoted

.visible .entry _Z7FindMaxPi(
	.param .u64 .ptr .align 1 _Z7FindMaxPi_param_0
)
{
	.reg .pred 	%p<17>;
	.reg .b32 	%r<76>;
	.reg .b64 	%rd<5>;
	// demoted variable
	.shared .align 4 .b8 _ZZ7FindMaxPiE1s[36];
	ld.param.u64 	%rd2, [_Z7FindMaxPi_param_0];
	cvta.to.global.u64 	%rd3, %rd2;
	mov.u32 	%r34, %tid.x;
	mov.u32 	%r35, %tid.y;
	mad.lo.s32 	%r36, %r35, 3, %r34;
	shl.b32 	%r37, %r36, 2;
	mov.u32 	%r38, _ZZ7FindMaxPiE1s;
	add.s32 	%r1, %r38, %r37;
	mov.b32 	%r62, 0;
	st.shared.u32 	[%r1], %r62;
	shl.b32 	%r39, %r34, 2;
	mov.u32 	%r40, %ctaid.y;
	mad.lo.s32 	%r41, %r40, 144, %r39;
	mad.lo.s32 	%r42, %r35, 48, %r41;
	mul.wide.u32 	%rd4, %r42, 4;
	add.s64 	%rd1, %rd3, %rd4;
	ld.global.u32 	%r2, [%rd1];
	setp.lt.s32 	%p1, %r2, 1;
	@%p1 bra 	$L__BB0_2;
	st.shared.u32 	[%r1], %r2;
	mov.u32 	%r62, %r2;
$L__BB0_2:
	ld.global.u32 	%r4, [%rd1+48];
	setp.le.s32 	%p2, %r4, %r62;
	@%p2 bra 	$L__BB0_4;
	st.shared.u32 	[%r1], %r4;
	mov.u32 	%r62, %r4;
$L__BB0_4:
	ld.global.u32 	%r6, [%rd1+96];
	setp.le.s32 	%p3, %r6, %r62;
	@%p3 bra 	$L__BB0_6;
	st.shared.u32 	[%r1], %r6;
	mov.u32 	%r62, %r6;
$L__BB0_6:
	ld.global.u32 	%r8, [%rd1+144];
	setp.le.s32 	%p4, %r8, %r62;
	@%p4 bra 	$L__BB0_8;
	st.shared.u32 	[%r1], %r8;
	mov.u32 	%r62, %r8;
$L__BB0_8:
	ld.global.u32 	%r10, [%rd1+4];
	setp.le.s32 	%p5, %r10, %r62;
	@%p5 bra 	$L__BB0_10;
	st.shared.u32 	[%r1], %r10;
	mov.u32 	%r62, %r10;
$L__BB0_10:
	ld.global.u32 	%r12, [%rd1+52];
	setp.le.s32 	%p6, %r12, %r62;
	@%p6 bra 	$L__BB0_12;
	st.shared.u32 	[%r1], %r12;
	mov.u32 	%r62, %r12;
$L__BB0_12:
	ld.global.u32 	%r14, [%rd1+100];
	setp.le.s32 	%p7, %r14, %r62;
	@%p7 bra 	$L__BB0_14;
	st.shared.u32 	[%r1], %r14;
	mov.u32 	%r62, %r14;
$L__BB0_14:
	ld.global.u32 	%r16, [%rd1+148];
	setp.le.s32 	%p8, %r16, %r62;
	@%p8 bra 	$L__BB0_16;
	st.shared.u32 	[%r1], %r16;
	mov.u32 	%r62, %r16;
$L__BB0_16:
	ld.global.u32 	%r18, [%rd1+8];
	setp.le.s32 	%p9, %r18, %r62;
	@%p9 bra 	$L__BB0_18;
	st.shared.u32 	[%r1], %r18;
	mov.u32 	%r62, %r18;
$L__BB0_18:
	ld.global.u32 	%r20, [%rd1+56];
	setp.le.s32 	%p10, %r20, %r62;
	@%p10 bra 	$L__BB0_20;
	st.shared.u32 	[%r1], %r20;
	mov.u32 	%r62, %r20;
$L__BB0_20:
	ld.global.u32 	%r22, [%rd1+104];
	setp.le.s32 	%p11, %r22, %r62;
	@%p11 bra 	$L__BB0_22;
	st.shared.u32 	[%r1], %r22;
	mov.u32 	%r62, %r22;
$L__BB0_22:
	ld.global.u32 	%r24, [%rd1+152];
	setp.le.s32 	%p12, %r24, %r62;
	@%p12 bra 	$L__BB0_24;
	st.shared.u32 	[%r1], %r24;
	mov.u32 	%r62, %r24;
$L__BB0_24:
	ld.global.u32 	%r26, [%rd1+12];
	setp.le.s32 	%p13, %r26, %r62;
	@%p13 bra 	$L__BB0_26;
	st.shared.u32 	[%r1], %r26;
	mov.u32 	%r62, %r26;
$L__BB0_26:
	ld.global.u32 	%r28, [%rd1+60];
	setp.le.s32 	%p14, %r28, %r62;
	@%p14 bra 	$L__BB0_28;
	st.shared.u32 	[%r1], %r28;
	mov.u32 	%r62, %r28;
$L__BB0_28:
	ld.global.u32 	%r30, [%rd1+108];
	setp.le.s32 	%p15, %r30, %r62;
	@%p15 bra 	$L__BB0_30;
	st.shared.u32 	[%r1], %r30;
	mov.u32 	%r62, %r30;
$L__BB0_30:
	ld.global.u32 	%r32, [%rd1+156];
	setp.le.s32 	%p16, %r32, %r62;
	@%p16 bra 	$L__BB0_32;
	st.shared.u32 	[%r1], %r32;
$L__BB0_32:
	bar.sync 	0;
	ld.shared.u32 	%r43, [_ZZ7FindMaxPiE1s];
	ld.shared.u32 	%r44, [_ZZ7FindMaxPiE1s+4];
	max.s32 	%r45, %r43, %r44;
	ld.shared.u32 	%r46, [_ZZ7FindMaxPiE1s+8];
	max.s32 	%r47, %r45, %r46;
	ld.shared.u32 	%r48, [_ZZ7FindMaxPiE1s+12];
	max.s32 	%r49, %r47, %r48;
	ld.shared.u32 	%r50, [_ZZ7FindMaxPiE1s+16];
	max.s32 	%r51, %r49, %r50;
	ld.shared.u32 	%r52, [_ZZ7FindMaxPiE1s+20];
	max.s32 	%r53, %r51, %r52;
	ld.shared.u32 	%r54, [_ZZ7FindMaxPiE1s+24];
	max.s32 	%r55, %r53, %r54;
	ld.shared.u32 	%r56, [_ZZ7FindMaxPiE1s+28];
	max.s32 	%r57, %r55, %r56;
	ld.shared.u32 	%r58, [_ZZ7FindMaxPiE1s+32];
	max.s32 	%r59, %r57, %r58;
	max.s32 	%r60, %r59, 0;
	st.global.u32 	[%rd1], %r60;
	st.global.u32 	[%rd1+48], %r60;
	st.global.u32 	[%rd1+96], %r60;
	st.global.u32 	[%rd1+144], %r60;
	st.global.u32 	[%rd1+4], %r60;
	st.global.u32 	[%rd1+52], %r60;
	st.global.u32 	[%rd1+100], %r60;
	st.global.u32 	[%rd1+148], %r60;
	st.global.u32 	[%rd1+8], %r60;
	st.global.u32 	[%rd1+56], %r60;
	st.global.u32 	[%rd1+104], %r60;
	st.global.u32 	[%rd1+152], %r60;
	st.global.u32 	[%rd1+12], %r60;
	st.global.u32 	[%rd1+60], %r60;
	st.global.u32 	[%rd1+108], %r60;
	st.global.u32 	[%rd1+156], %r60;
	ret;

}


// ===== COMPILED SASS (sm_100) =====

	.target	sm_100

	.elftype	@"ET_EXEC"


//--------------------- .note.nv.tkinfo           --------------------------
	.section	.note.nv.tkinfo,"",@"SHT_NOTE"
	.sectionflags	@"SHF_NOTE_NV_TKINFO"
	.tkinfo
        /*0018*/ 	.word	0x00000002
        /*0030*/ 	.string	""
        /*0030*/ 	.string	"ptxas"
        /*0030*/ 	.string	"Cuda compilation tools, release 13.0, V13.0.88"
        /*0030*/ 	.string	"Build cuda_13.0.r13.0/compiler.36424714_0"
        /*0030*/ 	.string	"-arch sm_100 -m 64 "



//--------------------- .note.nv.cuinfo           --------------------------
	.section	.note.nv.cuinfo,"",@"SHT_NOTE"
	.sectionflags	@"SHF_NOTE_NV_CUINFO"
        /*0018*/ 	.short	0x0002
        /*001a*/ 	.short	0x0064
        /*001c*/ 	.short	0x0082
	.zero		2


//--------------------- .nv.info                  --------------------------
	.section	.nv.info,"",@"SHT_CUDA_INFO"
	.align	4


	//----- nvinfo : EIATTR_REGCOUNT
	.align		4
        /*0000*/ 	.byte	0x04, 0x2f
        /*0002*/ 	.short	(.L_1 - .L_0)
	.align		4
.L_0:
        /*0004*/ 	.word	index@(_Z7FindMaxPi)
        /*0008*/ 	.word	0x00000020


	//----- nvinfo : EIATTR_FRAME_SIZE
	.align		4
.L_1:
        /*000c*/ 	.byte	0x04, 0x11
        /*000e*/ 	.short	(.L_3 - .L_2)
	.align		4
.L_2:
        /*0010*/ 	.word	index@(_Z7FindMaxPi)
        /*0014*/ 	.word	0x00000000


	//----- nvinfo : EIATTR_MIN_STACK_SIZE
	.align		4
.L_3:
        /*0018*/ 	.byte	0x04, 0x12
        /*001a*/ 	.short	(.L_5 - .L_4)
	.align		4
.L_4:
        /*001c*/ 	.word	index@(_Z7FindMaxPi)
        /*0020*/ 	.word	0x00000000
.L_5:


//--------------------- .nv.compat                --------------------------
	.section	.nv.compat,"",@"SHT_CUDA_COMPAT_INFO"
	.align	4
        /*0000*/ 	.byte	0x02, 0x09, 0x00, 0x00, 0x02, 0x02, 0x01, 0x00, 0x02, 0x05, 0x05, 0x00, 0x03, 0x07, 0x01, 0x01
        /*0010*/ 	.byte	0x02, 0x03, 0x00, 0x00, 0x02, 0x06, 0x01, 0x00, 0x04, 0x0b, 0x08, 0x00, 0x09, 0x00, 0x00, 0x00
        /*0020*/ 	.byte	0x00, 0x00, 0x00, 0x00


//--------------------- .nv.info._Z7FindMaxPi     --------------------------
	.section	.nv.info._Z7FindMaxPi,"",@"SHT_CUDA_INFO"
	.sectionflags	@""
	.align	4


	//----- nvinfo : EIATTR_CUDA_API_VERSION
	.align		4
        /*0000*/ 	.byte	0x04, 0x37
        /*0002*/ 	.short	(.L_7 - .L_6)
.L_6:
        /*0004*/ 	.word	0x00000082


	//----- nvinfo : EIATTR_KPARAM_INFO
	.align		4
.L_7:
        /*0008*/ 	.byte	0x04, 0x17
        /*000a*/ 	.short	(.L_9 - .L_8)
.L_8:
        /*000c*/ 	.word	0x00000000
        /*0010*/ 	.short	0x0000
        /*0012*/ 	.short	0x0000
        /*0014*/ 	.byte	0x00, 0xf5, 0x21, 0x00


	//----- nvinfo : EIATTR_SPARSE_MMA_MASK
	.align		4
.L_9:
        /*0018*/ 	.byte	0x03, 0x50
        /*001a*/ 	.short	0x0000


	//----- nvinfo : EIATTR_MAXREG_COUNT
	.align		4
        /*001c*/ 	.byte	0x03, 0x1b
        /*001e*/ 	.short	0x00ff


	//----- nvinfo : EIATTR_NUM_BARRIERS
	.align		4
        /*0020*/ 	.byte	0x02, 0x4c
        /*0022*/ 	.byte	0x01
	.zero		1


	//----- nvinfo : EIATTR_MERCURY_ISA_VERSION
	.align		4
        /*0024*/ 	.byte	0x03, 0x5f
        /*0026*/ 	.short	0x0101


	//----- nvinfo : EIATTR_VRC_CTA_INIT_COUNT
	.align		4
        /*0028*/ 	.byte	0x02, 0x4a
	.zero		1
	.zero		1


	//----- nvinfo : EIATTR_EXIT_INSTR_OFFSETS
	.align		4
        /*002c*/ 	.byte	0x04, 0x1c
        /*002e*/ 	.short	(.L_11 - .L_10)


	//   ....[0]....
.L_10:
        /*0030*/ 	.word	0x00000690


	//----- nvinfo : EIATTR_CBANK_PARAM_SIZE
	.align		4
.L_11:
        /*0034*/ 	.byte	0x03, 0x19
        /*0036*/ 	.short	0x0008


	//----- nvinfo : EIATTR_PARAM_CBANK
	.align		4
        /*0038*/ 	.byte	0x04, 0x0a
        /*003a*/ 	.short	(.L_13 - .L_12)
	.align		4
.L_12:
        /*003c*/ 	.word	index@(.nv.constant0._Z7FindMaxPi)
        /*0040*/ 	.short	0x0380
        /*0042*/ 	.short	0x0008


	//----- nvinfo : EIATTR_SW_WAR
	.align		4
.L_13:
        /*0044*/ 	.byte	0x04, 0x36
        /*0046*/ 	.short	(.L_15 - .L_14)
.L_14:
        /*0048*/ 	.word	0x00000008
.L_15:


//--------------------- .nv.callgraph             --------------------------
	.section	.nv.callgraph,"",@"SHT_CUDA_CALLGRAPH"
	.align	4
	.sectionentsize	8
	.align		4
        /*0000*/ 	.word	0x00000000
	.align		4
        /*0004*/ 	.word	0xffffffff
	.align		4
        /*0008*/ 	.word	0x00000000
	.align		4
        /*000c*/ 	.word	0xfffffffe
	.align		4
        /*0010*/ 	.word	0x00000000
	.align		4
        /*0014*/ 	.word	0xfffffffd
	.align		4
        /*0018*/ 	.word	0x00000000
	.align		4
        /*001c*/ 	.word	0xfffffffc


//--------------------- .text._Z7FindMaxPi        --------------------------
	.section	.text._Z7FindMaxPi,"ax",@progbits
	.align	128
        .global         _Z7FindMaxPi
        .type           _Z7FindMaxPi,@function
        .size           _Z7FindMaxPi,(.L_x_1 - _Z7FindMaxPi)
        .other          _Z7FindMaxPi,@"STO_CUDA_ENTRY STV_DEFAULT"
_Z7FindMaxPi:
.text._Z7FindMaxPi:
[----:B------:R-:W-:Y:S01]  /*0000*/  LDC R1, c[0x0][0x37c] ;  /* 0x0000df00ff017b82 */ /* 0x000fe20000000800 */
[----:B------:R-:W0:Y:S07]  /*0010*/  S2R R0, SR_TID.X ;  /* 0x0000000000007919 */ /* 0x000e2e0000002100 */
[----:B------:R-:W1:Y:S01]  /*0020*/  LDC.64 R2, c[0x0][0x380] ;  /* 0x0000e000ff027b82 */ /* 0x000e620000000a00 */
[----:B------:R-:W2:Y:S01]  /*0030*/  LDCU.64 UR6, c[0x0][0x358] ;  /* 0x00006b00ff0677ac */ /* 0x000ea20008000a00 */
[----:B------:R-:W0:Y:S01]  /*0040*/  S2R R5, SR_CTAID.Y ;  /* 0x0000000000057919 */ /* 0x000e220000002600 */
[----:B------:R-:W3:Y:S01]  /*0050*/  S2R R6, SR_TID.Y ;  /* 0x0000000000067919 */ /* 0x000ee20000002200 */
[----:B0-----:R-:W-:-:S04]  /*0060*/  IMAD R5, R5, 0x24, R0 ;  /* 0x0000002405057824 */ /* 0x001fc800078e0200 */
[----:B---3--:R-:W-:-:S04]  /*0070*/  IMAD R5, R6, 0xc, R5 ;  /* 0x0000000c06057824 */ /* 0x008fc800078e0205 */
[----:B------:R-:W-:-:S04]  /*0080*/  IMAD.SHL.U32 R5, R5, 0x4, RZ ;  /* 0x0000000405057824 */ /* 0x000fc800078e00ff */
[----:B-1----:R-:W-:-:S05]  /*0090*/  IMAD.WIDE.U32 R2, R5, 0x4, R2 ;  /* 0x0000000405027825 */ /* 0x002fca00078e0002 */
[----:B--2---:R-:W2:Y:S04]  /*00a0*/  LDG.E R14, desc[UR6][R2.64] ;  /* 0x00000006020e7981 */ /* 0x004ea8000c1e1900 */
[----:B------:R-:W3:Y:S04]  /*00b0*/  LDG.E R5, desc[UR6][R2.64+0x30] ;  /* 0x0000300602057981 */ /* 0x000ee8000c1e1900 */
[----:B------:R-:W4:Y:S04]  /*00c0*/  LDG.E R7, desc[UR6][R2.64+0x60] ;  /* 0x0000600602077981 */ /* 0x000f28000c1e1900 */
[----:B------:R-:W5:Y:S04]  /*00d0*/  LDG.E R9, desc[UR6][R2.64+0x90] ;  /* 0x0000900602097981 */ /* 0x000f68000c1e1900 */
        /* <DEDUP_REMOVED lines=11> */
[----:B------:R-:W5:Y:S01]  /*0190*/  LDG.E R10, desc[UR6][R2.64+0x9c] ;  /* 0x00009c06020a7981 */ /* 0x000f62000c1e1900 */
[----:B------:R-:W-:Y:S01]  /*01a0*/  IMAD.MOV.U32 R4, RZ, RZ, RZ ;  /* 0x000000ffff047224 */ /* 0x000fe200078e00ff */
[----:B------:R-:W0:Y:S01]  /*01b0*/  S2UR UR5, SR_CgaCtaId ;  /* 0x00000000000579c3 */ /* 0x000e220000008800 */
[----:B------:R-:W-:Y:S01]  /*01c0*/  IMAD.MOV.U32 R12, RZ, RZ, RZ ;  /* 0x000000ffff0c7224 */ /* 0x000fe200078e00ff */
[----:B------:R-:W-:Y:S01]  /*01d0*/  UMOV UR4, 0x400 ;  /* 0x0000040000047882 */ /* 0x000fe20000000000 */
[----:B------:R-:W-:Y:S01]  /*01e0*/  IMAD R0, R6, 0x3, R0 ;  /* 0x0000000306007824 */ /* 0x000fe200078e0200 */
[----:B0-----:R-:W-:-:S06]  /*01f0*/  ULEA UR4, UR5, UR4, 0x18 ;  /* 0x0000000405047291 */ /* 0x001fcc000f8ec0ff */
[----:B------:R-:W-:Y:S02]  /*0200*/  LEA R0, R0, UR4, 0x2 ;  /* 0x0000000400007c11 */ /* 0x000fe4000f8e10ff */
[----:B--2---:R-:W-:-:S13]  /*0210*/  ISETP.GE.AND P2, PT, R14, 0x1, PT ;  /* 0x000000010e00780c */ /* 0x004fda0003f46270 */
[--C-:B------:R-:W-:Y:S02]  /*0220*/  @P2 IMAD.MOV.U32 R4, RZ, RZ, R14.reuse ;  /* 0x000000ffff042224 */ /* 0x100fe400078e000e */
[----:B------:R-:W-:-:S03]  /*0230*/  @P2 IMAD.MOV.U32 R12, RZ, RZ, R14 ;  /* 0x000000ffff0c2224 */ /* 0x000fc600078e000e */
[----:B---3--:R-:W-:Y:S02]  /*0240*/  ISETP.GT.AND P1, PT, R5, R4, PT ;  /* 0x000000040500720c */ /* 0x008fe40003f24270 */
[----:B------:R-:W-:Y:S11]  /*0250*/  STS [R0], R12 ;  /* 0x0000000c00007388 */ /* 0x000ff60000000800 */
[----:B------:R-:W-:Y:S01]  /*0260*/  @P1 IMAD.MOV.U32 R4, RZ, RZ, R5 ;  /* 0x000000ffff041224 */ /* 0x000fe200078e0005 */
[----:B------:R-:W-:Y:S04]  /*0270*/  @P1 STS [R0], R5 ;  /* 0x0000000500001388 */ /* 0x000fe80000000800 */
[----:B----4-:R-:W-:-:S13]  /*0280*/  ISETP.GT.AND P0, PT, R7, R4, PT ;  /* 0x000000040700720c */ /* 0x010fda0003f04270 */
[----:B------:R-:W-:Y:S01]  /*0290*/  @P0 IMAD.MOV.U32 R4, RZ, RZ, R7 ;  /* 0x000000ffff040224 */ /* 0x000fe200078e0007 */
[----:B------:R-:W-:Y:S04]  /*02a0*/  @P0 STS [R0], R7 ;  /* 0x0000000700000388 */ /* 0x000fe80000000800 */
[----:B-----5:R-:W-:-:S13]  /*02b0*/  ISETP.GT.AND P4, PT, R9, R4, PT ;  /* 0x000000040900720c */ /* 0x020fda0003f84270 */
[----:B------:R-:W-:Y:S01]  /*02c0*/  @P4 IMAD.MOV.U32 R4, RZ, RZ, R9 ;  /* 0x000000ffff044224 */ /* 0x000fe200078e0009 */
[----:B------:R-:W-:Y:S04]  /*02d0*/  @P4 STS [R0], R9 ;  /* 0x0000000900004388 */ /* 0x000fe80000000800 */
[----:B------:R-:W-:-:S13]  /*02e0*/  ISETP.GT.AND P6, PT, R11, R4, PT ;  /* 0x000000040b00720c */ /* 0x000fda0003fc4270 */
[----:B------:R-:W-:Y:S01]  /*02f0*/  @P6 IMAD.MOV.U32 R4, RZ, RZ, R11 ;  /* 0x000000ffff046224 */ /* 0x000fe200078e000b */
[----:B------:R-:W-:Y:S04]  /*0300*/  @P6 STS [R0], R11 ;  /* 0x0000000b00006388 */ /* 0x000fe80000000800 */
[----:B------:R-:W-:-:S13]  /*0310*/  ISETP.GT.AND P5, PT, R13, R4, PT ;  /* 0x000000040d00720c */ /* 0x000fda0003fa4270 */
[----:B------:R-:W-:Y:S01]  /*0320*/  @P5 IMAD.MOV.U32 R4, RZ, RZ, R13 ;  /* 0x000000ffff045224 */ /* 0x000fe200078e000d */
[----:B------:R-:W-:Y:S04]  /*0330*/  @P5 STS [R0], R13 ;  /* 0x0000000d00005388 */ /* 0x000fe80000000800 */
[----:B------:R-:W-:-:S13]  /*0340*/  ISETP.GT.AND P3, PT, R15, R4, PT ;  /* 0x000000040f00720c */ /* 0x000fda0003f64270 */
[----:B------:R-:W-:Y:S01]  /*0350*/  @P3 MOV R4, R15 ;  /* 0x0000000f00043202 */ /* 0x000fe20000000f00 */
[----:B------:R-:W-:Y:S03]  /*0360*/  @P3 STS [R0], R15 ;  /* 0x0000000f00003388 */ /* 0x000fe60000000800 */
[----:B------:R-:W-:-:S13]  /*0370*/  ISETP.GT.AND P2, PT, R17, R4, PT ;  /* 0x000000041100720c */ /* 0x000fda0003f44270 */
        /* <DEDUP_REMOVED lines=24> */
[----:B------:R-:W-:Y:S01]  /*0500*/  @P1 STS [R0], R10 ;  /* 0x0000000a00001388 */ /* 0x000fe20000000800 */
[----:B------:R-:W-:Y:S06]  /*0510*/  BAR.SYNC.DEFER_BLOCKING 0x0 ;  /* 0x0000000000007b1d */ /* 0x000fec0000010000 */
[----:B------:R-:W0:Y:S04]  /*0520*/  LDS.128 R12, [UR4] ;  /* 0x00000004ff0c7984 */ /* 0x000e280008000c00 */
[----:B------:R-:W1:Y:S04]  /*0530*/  LDS.128 R4, [UR4+0x10] ;  /* 0x00001004ff047984 */ /* 0x000e680008000c00 */
[----:B------:R-:W2:Y:S01]  /*0540*/  LDS R9, [UR4+0x20] ;  /* 0x00002004ff097984 */ /* 0x000ea20008000800 */
[----:B0-----:R-:W-:-:S04]  /*0550*/  VIMNMX3 R12, R12, R13, R14, !PT ;  /* 0x0000000d0c0c720f */ /* 0x001fc8000780010e */
[----:B-1----:R-:W-:-:S04]  /*0560*/  VIMNMX3 R4, R12, R15, R4, !PT ;  /* 0x0000000f0c04720f */ /* 0x002fc80007800104 */
[----:B------:R-:W-:-:S04]  /*0570*/  VIMNMX3 R4, R4, R5, R6, !PT ;  /* 0x000000050404720f */ /* 0x000fc80007800106 */
[----:B--2---:R-:W-:-:S05]  /*0580*/  VIMNMX3.RELU R7, R4, R7, R9, !PT ;  /* 0x000000070407720f */ /* 0x004fca0007801109 */
[----:B------:R-:W-:Y:S04]  /*0590*/  STG.E desc[UR6][R2.64], R7 ;  /* 0x0000000702007986 */ /* 0x000fe8000c101906 */
        /* <DEDUP_REMOVED lines=14> */
[----:B------:R-:W-:Y:S01]  /*0680*/  STG.E desc[UR6][R2.64+0x9c], R7 ;  /* 0x00009c0702007986 */ /* 0x000fe2000c101906 */
[----:B------:R-:W-:Y:S05]  /*0690*/  EXIT ;  /* 0x000000000000794d */ /* 0x000fea0003800000 */
.L_x_0:
[----:B------:R-:W-:-:S00]  /*06a0*/  BRA `(.L_x_0) ;  /* 0xfffffffc00fc7947 */ /* 0x000fc0000383ffff */
[----:B------:R-:W-:-:S00]  /*06b0*/  NOP ;  /* 0x0000000000007918 */ /* 0x000fc00000000000 */
        /* <DEDUP_REMOVED lines=12> */
.L_x_1:


//--------------------- .nv.shared._Z7FindMaxPi   --------------------------
	.section	.nv.shared._Z7FindMaxPi,"aw",@nobits
	.sectionflags	@""
	.align	4
.nv.shared._Z7FindMaxPi:
	.zero		1060


//--------------------- .nv.shared.reserved.0     --------------------------
	.section	.nv.shared.reserved.0,"aw",@nobits
	.weak		__nv_reservedSMEM_offset_0_alias
	.size		__nv_reservedSMEM_offset_0_alias, 0, 64
	.other		__nv_reservedSMEM_offset_0_alias,@"STO_CUDA_RESERVED_SHARED STV_DEFAULT"
__nv_reservedSMEM_offset_0_alias:
	.zero		0
	.zero		64


//--------------------- .nv.constant0._Z7FindMaxPi --------------------------
	.section	.nv.constant0._Z7FindMaxPi,"a",@progbits
	.sectionflags	@""
	.align	4
.nv.constant0._Z7FindMaxPi:
	.zero		904


//--------------------- SYMBOLS --------------------------

	.type		.nv.reservedSmem.offset0,@object
	.size		.nv.reservedSmem.offset0,0x4
	.type		.nv.reservedSmem.cap,@object
	.size		.nv.reservedSmem.cap,0x4
